//
// Generated by NVIDIA NVVM Compiler
//
// Compiler Build ID: CL-36424714
// Cuda compilation tools, release 13.0, V13.0.88
// Based on NVVM 20.0.0
//

.version 9.0
.target sm_100
.address_size 64

	// .globl	default_function_kernel

.visible .entry default_function_kernel(
	.param .u64 .ptr .align 1 default_function_kernel_param_0,
	.param .u64 .ptr .align 1 default_function_kernel_param_1,
	.param .u64 .ptr .align 1 default_function_kernel_param_2
)
.maxntid 32
{
	.reg .pred 	%p<3>;
	.reg .b32 	%r<13>;
	.reg .b32 	%f<6>;
	.reg .b64 	%rd<13>;

	ld.param.u64 	%rd1, [default_function_kernel_param_0];
	ld.param.u64 	%rd2, [default_function_kernel_param_1];
	ld.param.u64 	%rd3, [default_function_kernel_param_2];
	mov.u32 	%r1, %ctaid.x;
	shl.b32 	%r4, %r1, 3;
	mov.u32 	%r2, %tid.x;
	shr.u32 	%r5, %r2, 2;
	or.b32  	%r6, %r4, %r5;
	setp.gt.u32 	%p1, %r6, 188;
	@%p1 bra 	$L__BB0_4;
	cvta.to.global.u64 	%rd4, %rd3;
	shl.b32 	%r7, %r1, 5;
	or.b32  	%r3, %r7, %r2;
	mul.wide.u32 	%rd5, %r3, 4;
	add.s64 	%rd6, %rd4, %rd5;
	ld.global.nc.f32 	%f5, [%rd6];
	setp.gt.f32 	%p2, %f5, 0f00000000;
	@%p2 bra 	$L__BB0_3;
	mad.lo.s32 	%r8, %r1, -24, %r3;
	mul.hi.u32 	%r9, %r8, -1431655765;
	shr.u32 	%r10, %r9, 3;
	mul.lo.s32 	%r11, %r10, 12;
	sub.s32 	%r12, %r8, %r11;
	cvta.to.global.u64 	%rd7, %rd1;
	mul.wide.u32 	%rd8, %r12, 4;
	add.s64 	%rd9, %rd7, %rd8;
	ld.global.nc.f32 	%f4, [%rd9];
	mul.f32 	%f5, %f5, %f4;
$L__BB0_3:
	cvta.to.global.u64 	%rd10, %rd2;
	add.s64 	%rd12, %rd10, %rd5;
	st.global.f32 	[%rd12], %f5;
$L__BB0_4:
	ret;

}


// ===== COMPILED SASS (sm_100) =====

	.target	sm_100

	.elftype	@"ET_EXEC"


//--------------------- .note.nv.tkinfo           --------------------------
	.section	.note.nv.tkinfo,"",@"SHT_NOTE"
	.sectionflags	@"SHF_NOTE_NV_TKINFO"
	.tkinfo
        /*0018*/ 	.word	0x00000002
        /*0030*/ 	.string	""
        /*0030*/ 	.string	"ptxas"
        /*0030*/ 	.string	"Cuda compilation tools, release 13.0, V13.0.88"
        /*0030*/ 	.string	"Build cuda_13.0.r13.0/compiler.36424714_0"
        /*0030*/ 	.string	"-arch sm_100 -m 64 "



//--------------------- .note.nv.cuinfo           --------------------------
	.section	.note.nv.cuinfo,"",@"SHT_NOTE"
	.sectionflags	@"SHF_NOTE_NV_CUINFO"
        /*0018*/ 	.short	0x0002
        /*001a*/ 	.short	0x0064
        /*001c*/ 	.short	0x0082
	.zero		2


//--------------------- .nv.info                  --------------------------
	.section	.nv.info,"",@"SHT_CUDA_INFO"
	.align	4


	//----- nvinfo : EIATTR_REGCOUNT
	.align		4
        /*0000*/ 	.byte	0x04, 0x2f
        /*0002*/ 	.short	(.L_1 - .L_0)
	.align		4
.L_0:
        /*0004*/ 	.word	index@(default_function_kernel)
        /*0008*/ 	.word	0x0000000c


	//----- nvinfo : EIATTR_FRAME_SIZE
	.align		4
.L_1:
        /*000c*/ 	.byte	0x04, 0x11
        /*000e*/ 	.short	(.L_3 - .L_2)
	.align		4
.L_2:
        /*0010*/ 	.word	index@(default_function_kernel)
        /*0014*/ 	.word	0x00000000


	//----- nvinfo : EIATTR_MIN_STACK_SIZE
	.align		4
.L_3:
        /*0018*/ 	.byte	0x04, 0x12
        /*001a*/ 	.short	(.L_5 - .L_4)
	.align		4
.L_4:
        /*001c*/ 	.word	index@(default_function_kernel)
        /*0020*/ 	.word	0x00000000
.L_5:


//--------------------- .nv.compat                --------------------------
	.section	.nv.compat,"",@"SHT_CUDA_COMPAT_INFO"
	.align	4
        /*0000*/ 	.byte	0x02, 0x09, 0x00, 0x00, 0x02, 0x02, 0x01, 0x00, 0x02, 0x05, 0x05, 0x00, 0x03, 0x07, 0x01, 0x01
        /*0010*/ 	.byte	0x02, 0x03, 0x00, 0x00, 0x02, 0x06, 0x01, 0x00, 0x04, 0x0b, 0x08, 0x00, 0x09, 0x00, 0x00, 0x00
        /*0020*/ 	.byte	0x00, 0x00, 0x00, 0x00


//--------------------- .nv.info.default_function_kernel --------------------------
	.section	.nv.info.default_function_kernel,"",@"SHT_CUDA_INFO"
	.sectionflags	@""
	.align	4


	//----- nvinfo : EIATTR_CUDA_API_VERSION
	.align		4
        /*0000*/ 	.byte	0x04, 0x37
        /*0002*/ 	.short	(.L_7 - .L_6)
.L_6:
        /*0004*/ 	.word	0x00000082


	//----- nvinfo : EIATTR_KPARAM_INFO
	.align		4
.L_7:
        /*0008*/ 	.byte	0x04, 0x17
        /*000a*/ 	.short	(.L_9 - .L_8)
.L_8:
        /*000c*/ 	.word	0x00000000
        /*0010*/ 	.short	0x0002
        /*0012*/ 	.short	0x0010
        /*0014*/ 	.byte	0x00, 0xf5, 0x21, 0x00


	//----- nvinfo : EIATTR_KPARAM_INFO
	.align		4
.L_9:
        /*0018*/ 	.byte	0x04, 0x17
        /*001a*/ 	.short	(.L_11 - .L_10)
.L_10:
        /*001c*/ 	.word	0x00000000
        /*0020*/ 	.short	0x0001
        /*0022*/ 	.short	0x0008
        /*0024*/ 	.byte	0x00, 0xf5, 0x21, 0x00


	//----- nvinfo : EIATTR_KPARAM_INFO
	.align		4
.L_11:
        /*0028*/ 	.byte	0x04, 0x17
        /*002a*/ 	.short	(.L_13 - .L_12)
.L_12:
        /*002c*/ 	.word	0x00000000
        /*0030*/ 	.short	0x0000
        /*0032*/ 	.short	0x0000
        /*0034*/ 	.byte	0x00, 0xf5, 0x21, 0x00


	//----- nvinfo : EIATTR_SPARSE_MMA_MASK
	.align		4
.L_13:
        /*0038*/ 	.byte	0x03, 0x50
        /*003a*/ 	.short	0x0000


	//----- nvinfo : EIATTR_MAXREG_COUNT
	.align		4
        /*003c*/ 	.byte	0x03, 0x1b
        /*003e*/ 	.short	0x00ff


	//----- nvinfo : EIATTR_MERCURY_ISA_VERSION
	.align		4
        /*0040*/ 	.byte	0x03, 0x5f
        /*0042*/ 	.short	0x0101


	//----- nvinfo : EIATTR_VRC_CTA_INIT_COUNT
	.align		4
        /*0044*/ 	.byte	0x02, 0x4a
	.zero		1
	.zero		1


	//----- nvinfo : EIATTR_EXIT_INSTR_OFFSETS
	.align		4
        /*0048*/ 	.byte	0x04, 0x1c
        /*004a*/ 	.short	(.L_15 - .L_14)


	//   ....[0]....
.L_14:
        /*004c*/ 	.word	0x00000070


	//   ....[1]....
        /*0050*/ 	.word	0x000001d0


	//----- nvinfo : EIATTR_MAX_THREADS
	.align		4
.L_15:
        /*0054*/ 	.byte	0x04, 0x05
        /*0056*/ 	.short	(.L_17 - .L_16)
.L_16:
        /*0058*/ 	.word	0x00000020
        /*005c*/ 	.word	0x00000001
        /*0060*/ 	.word	0x00000001


	//----- nvinfo : EIATTR_CRS_STACK_SIZE
	.align		4
.L_17:
        /*0064*/ 	.byte	0x04, 0x1e
        /*0066*/ 	.short	(.L_19 - .L_18)
.L_18:
        /*0068*/ 	.word	0x00000000


	//----- nvinfo : EIATTR_CBANK_PARAM_SIZE
	.align		4
.L_19:
        /*006c*/ 	.byte	0x03, 0x19
        /*006e*/ 	.short	0x0018


	//----- nvinfo : EIATTR_PARAM_CBANK
	.align		4
        /*0070*/ 	.byte	0x04, 0x0a
        /*0072*/ 	.short	(.L_21 - .L_20)
	.align		4
.L_20:
        /*0074*/ 	.word	index@(.nv.constant0.default_function_kernel)
        /*0078*/ 	.short	0x0380
        /*007a*/ 	.short	0x0018


	//----- nvinfo : EIATTR_SW_WAR
	.align		4
.L_21:
        /*007c*/ 	.byte	0x04, 0x36
        /*007e*/ 	.short	(.L_23 - .L_22)
.L_22:
        /*0080*/ 	.word	0x00000008
.L_23:


//--------------------- .nv.callgraph             --------------------------
	.section	.nv.callgraph,"",@"SHT_CUDA_CALLGRAPH"
	.align	4
	.sectionentsize	8
	.align		4
        /*0000*/ 	.word	0x00000000
	.align		4
        /*0004*/ 	.word	0xffffffff
	.align		4
        /*0008*/ 	.word	0x00000000
	.align		4
        /*000c*/ 	.word	0xfffffffe
	.align		4
        /*0010*/ 	.word	0x00000000
	.align		4
        /*0014*/ 	.word	0xfffffffd
	.align		4
        /*0018*/ 	.word	0x00000000
	.align		4
        /*001c*/ 	.word	0xfffffffc


//--------------------- .text.default_function_kernel --------------------------
	.section	.text.default_function_kernel,"ax",@progbits
	.align	128
        .global         default_function_kernel
        .type           default_function_kernel,@function
        .size           default_function_kernel,(.L_x_3 - default_function_kernel)
        .other          default_function_kernel,@"STO_CUDA_ENTRY STV_DEFAULT"
default_function_kernel:
.text.default_function_kernel:
[----:B------:R-:W-:Y:S01]  /*0000*/  LDC R1, c[0x0][0x37c] ;  /* 0x0000df00ff017b82 */ /* 0x000fe20000000800 */
[----:B------:R-:W0:Y:S01]  /*0010*/  S2R R6, SR_CTAID.X ;  /* 0x0000000000067919 */ /* 0x000e220000002500 */
[----:B------:R-:W1:Y:S01]  /*0020*/  S2R R7, SR_TID.X ;  /* 0x0000000000077919 */ /* 0x000e620000002100 */
[----:B0-----:R-:W-:Y:S02]  /*0030*/  SHF.L.U32 R0, R6, 0x3, RZ ;  /* 0x0000000306007819 */ /* 0x001fe400000006ff */
[----:B-1----:R-:W-:-:S04]  /*0040*/  SHF.R.U32.HI R3, RZ, 0x2, R7 ;  /* 0x00000002ff037819 */ /* 0x002fc80000011607 */
[----:B------:R-:W-:-:S04]  /*0050*/  LOP3.LUT R0, R0, R3, RZ, 0xfc, !PT ;  /* 0x0000000300007212 */ /* 0x000fc800078efcff */
[----:B------:R-:W-:-:S13]  /*0060*/  ISETP.GT.U32.AND P0, PT, R0, 0xbc, PT ;  /* 0x000000bc0000780c */ /* 0x000fda0003f04070 */
[----:B------:R-:W-:Y:S05]  /*0070*/  @P0 EXIT ;  /* 0x000000000000094d */ /* 0x000fea0003800000 */
[----:B------:R-:W0:Y:S01]  /*0080*/  LDC.64 R2, c[0x0][0x390] ;  /* 0x0000e400ff027b82 */ /* 0x000e220000000a00 */
[----:B------:R-:W1:Y:S01]  /*0090*/  LDCU.64 UR4, c[0x0][0x358] ;  /* 0x00006b00ff0477ac */ /* 0x000e620008000a00 */
[----:B------:R-:W-:-:S04]  /*00a0*/  SHF.L.U32 R0, R6, 0x5, RZ ;  /* 0x0000000506007819 */ /* 0x000fc800000006ff */
[----:B------:R-:W-:Y:S02]  /*00b0*/  LOP3.LUT R7, R0, R7, RZ, 0xfc, !PT ;  /* 0x0000000700077212 */ /* 0x000fe400078efcff */
[----:B------:R-:W2:Y:S03]  /*00c0*/  LDC.64 R4, c[0x0][0x388] ;  /* 0x0000e200ff047b82 */ /* 0x000ea60000000a00 */
[----:B0-----:R-:W-:-:S05]  /*00d0*/  IMAD.WIDE.U32 R2, R7, 0x4, R2 ;  /* 0x0000000407027825 */ /* 0x001fca00078e0002 */
[----:B-1----:R-:W3:Y:S01]  /*00e0*/  LDG.E.CONSTANT R9, desc[UR4][R2.64] ;  /* 0x0000000402097981 */ /* 0x002ee2000c1e9900 */
[----:B------:R-:W-:Y:S01]  /*00f0*/  BSSY.RECONVERGENT B0, `(.L_x_0) ;  /* 0x000000c000007945 */ /* 0x000fe20003800200 */
[----:B--2---:R-:W-:Y:S01]  /*0100*/  IMAD.WIDE.U32 R4, R7, 0x4, R4 ;  /* 0x0000000407047825 */ /* 0x004fe200078e0004 */
[----:B---3--:R-:W-:-:S13]  /*0110*/  FSETP.GT.AND P0, PT, R9, RZ, PT ;  /* 0x000000ff0900720b */ /* 0x008fda0003f04000 */
[----:B------:R-:W-:Y:S05]  /*0120*/  @P0 BRA `(.L_x_1) ;  /* 0x0000000000200947 */ /* 0x000fea0003800000 */
[----:B------:R-:W0:Y:S01]  /*0130*/  LDC.64 R2, c[0x0][0x380] ;  /* 0x0000e000ff027b82 */ /* 0x000e220000000a00 */
[----:B------:R-:W-:-:S04]  /*0140*/  IMAD R7, R6, -0x18, R7 ;  /* 0xffffffe806077824 */ /* 0x000fc800078e0207 */
[----:B------:R-:W-:-:S05]  /*0150*/  IMAD.HI.U32 R0, R7, -0x55555555, RZ ;  /* 0xaaaaaaab07007827 */ /* 0x000fca00078e00ff */
[----:B------:R-:W-:-:S05]  /*0160*/  SHF.R.U32.HI R0, RZ, 0x3, R0 ;  /* 0x00000003ff007819 */ /* 0x000fca0000011600 */
[----:B------:R-:W-:-:S04]  /*0170*/  IMAD R7, R0, -0xc, R7 ;  /* 0xfffffff400077824 */ /* 0x000fc800078e0207 */
[----:B0-----:R-:W-:-:S06]  /*0180*/  IMAD.WIDE.U32 R2, R7, 0x4, R2 ;  /* 0x0000000407027825 */ /* 0x001fcc00078e0002 */
[----:B------:R-:W2:Y:S02]  /*0190*/  LDG.E.CONSTANT R2, desc[UR4][R2.64] ;  /* 0x0000000402027981 */ /* 0x000ea4000c1e9900 */
[----:B--2---:R-:W-:-:S07]  /*01a0*/  FMUL R9, R9, R2 ;  /* 0x0000000209097220 */ /* 0x004fce0000400000 */
.L_x_1:
[----:B------:R-:W-:Y:S05]  /*01b0*/  BSYNC.RECONVERGENT B0 ;  /* 0x0000000000007941 */ /* 0x000fea0003800200 */
.L_x_0:
[----:B------:R-:W-:Y:S01]  /*01c0*/  STG.E desc[UR4][R4.64], R9 ;  /* 0x0000000904007986 */ /* 0x000fe2000c101904 */
[----:B------:R-:W-:Y:S05]  /*01d0*/  EXIT ;  /* 0x000000000000794d */ /* 0x000fea0003800000 */
.L_x_2:
[----:B------:R-:W-:-:S00]  /*01e0*/  BRA `(.L_x_2) ;  /* 0xfffffffc00fc7947 */ /* 0x000fc0000383ffff */
[----:B------:R-:W-:-:S00]  /*01f0*/  NOP ;  /* 0x0000000000007918 */ /* 0x000fc00000000000 */
        /* <DEDUP_REMOVED lines=8> */
.L_x_3:


//--------------------- .nv.shared.reserved.0     --------------------------
	.section	.nv.shared.reserved.0,"aw",@nobits
	.weak		__nv_reservedSMEM_offset_0_alias
	.size		__nv_reservedSMEM_offset_0_alias, 0, 64
	.other		__nv_reservedSMEM_offset_0_alias,@"STO_CUDA_RESERVED_SHARED STV_DEFAULT"
__nv_reservedSMEM_offset_0_alias:
	.zero		0
	.zero		64


//--------------------- .nv.constant0.default_function_kernel --------------------------
	.section	.nv.constant0.default_function_kernel,"a",@progbits
	.sectionflags	@""
	.align	4
.nv.constant0.default_function_kernel:
	.zero		920


//--------------------- SYMBOLS --------------------------

	.type		.nv.reservedSmem.offset0,@object
	.size		.nv.reservedSmem.offset0,0x4
